	.headerflags	@"EF_CUDA_TEXMODE_UNIFIED EF_CUDA_64BIT_ADDRESS EF_CUDA_SM86 EF_CUDA_VIRTUAL_SM(EF_CUDA_SM86)"
	.elftype	@"ET_EXEC"


//--------------------- .nv.info                  --------------------------
	.section	.nv.info,"",@"SHT_CUDA_INFO"
	.align	4


	//----- nvinfo : EIATTR_REGCOUNT
	.align		4
        /*0000*/ 	.byte	0x04, 0x2f
        /*0002*/ 	.short	(.L_1 - .L_0)
	.align		4
.L_0:
        /*0004*/ 	.word	index@(triton_poi_fused__scaled_dot_product_efficient_attention_clone_1)
        /*0008*/ 	.word	0x0000000e


	//----- nvinfo : EIATTR_MIN_STACK_SIZE
	.align		4
.L_1:
        /*000c*/ 	.byte	0x04, 0x12
        /*000e*/ 	.short	(.L_3 - .L_2)
	.align		4
.L_2:
        /*0010*/ 	.word	index@(triton_poi_fused__scaled_dot_product_efficient_attention_clone_1)
        /*0014*/ 	.word	0x00000000


	//----- nvinfo : EIATTR_FRAME_SIZE
	.align		4
.L_3:
        /*0018*/ 	.byte	0x04, 0x11
        /*001a*/ 	.short	(.L_5 - .L_4)
	.align		4
.L_4:
        /*001c*/ 	.word	index@(triton_poi_fused__scaled_dot_product_efficient_attention_clone_1)
        /*0020*/ 	.word	0x00000000


	//----- nvinfo : EIATTR_MIN_STACK_SIZE
	.align		4
.L_5:
        /*0024*/ 	.byte	0x04, 0x12
        /*0026*/ 	.short	(.L_7 - .L_6)
	.align		4
.L_6:
        /*0028*/ 	.word	index@(triton_poi_fused__scaled_dot_product_efficient_attention_clone_1)
        /*002c*/ 	.word	0x00000000
.L_7:


//--------------------- .nv.info.triton_poi_fused__scaled_dot_product_efficient_attention_clone_1 --------------------------
	.section	.nv.info.triton_poi_fused__scaled_dot_product_efficient_attention_clone_1,"",@"SHT_CUDA_INFO"
	.sectionflags	@""
	.align	4


	//----- nvinfo : EIATTR_CUDA_API_VERSION
	.align		4
        /*0000*/ 	.byte	0x04, 0x37
        /*0002*/ 	.short	(.L_9 - .L_8)
.L_8:
        /*0004*/ 	.word	0x0000007c


	//----- nvinfo : EIATTR_SW2861232_WAR
	.align		4
.L_9:
        /*0008*/ 	.byte	0x01, 0x35
	.zero		2


	//----- nvinfo : EIATTR_PARAM_CBANK
	.align		4
        /*000c*/ 	.byte	0x04, 0x0a
        /*000e*/ 	.short	(.L_11 - .L_10)
	.align		4
.L_10:
        /*0010*/ 	.word	index@(.nv.constant0.triton_poi_fused__scaled_dot_product_efficient_attention_clone_1)
        /*0014*/ 	.short	0x0160
        /*0016*/ 	.short	0x0028


	//----- nvinfo : EIATTR_CBANK_PARAM_SIZE
	.align		4
.L_11:
        /*0018*/ 	.byte	0x03, 0x19
        /*001a*/ 	.short	0x0028


	//----- nvinfo : EIATTR_KPARAM_INFO
	.align		4
        /*001c*/ 	.byte	0x04, 0x17
        /*001e*/ 	.short	(.L_13 - .L_12)
.L_12:
        /*0020*/ 	.word	0x00000000
        /*0024*/ 	.short	0x0004
        /*0026*/ 	.short	0x0020
        /*0028*/ 	.byte	0x00, 0xf4, 0x21, 0x00


	//----- nvinfo : EIATTR_KPARAM_INFO
	.align		4
.L_13:
        /*002c*/ 	.byte	0x04, 0x17
        /*002e*/ 	.short	(.L_15 - .L_14)
.L_14:
        /*0030*/ 	.word	0x00000000
        /*0034*/ 	.short	0x0003
        /*0036*/ 	.short	0x0018
        /*0038*/ 	.byte	0x00, 0xf0, 0x11, 0x00


	//----- nvinfo : EIATTR_KPARAM_INFO
	.align		4
.L_15:
        /*003c*/ 	.byte	0x04, 0x17
        /*003e*/ 	.short	(.L_17 - .L_16)
.L_16:
        /*0040*/ 	.word	0x00000000
        /*0044*/ 	.short	0x0002
        /*0046*/ 	.short	0x0010
        /*0048*/ 	.byte	0x00, 0xf4, 0x21, 0x00


	//----- nvinfo : EIATTR_KPARAM_INFO
	.align		4
.L_17:
        /*004c*/ 	.byte	0x04, 0x17
        /*004e*/ 	.short	(.L_19 - .L_18)
.L_18:
        /*0050*/ 	.word	0x00000000
        /*0054*/ 	.short	0x0001
        /*0056*/ 	.short	0x0008
        /*0058*/ 	.byte	0x00, 0xf4, 0x21, 0x00


	//----- nvinfo : EIATTR_KPARAM_INFO
	.align		4
.L_19:
        /*005c*/ 	.byte	0x04, 0x17
        /*005e*/ 	.short	(.L_21 - .L_20)
.L_20:
        /*0060*/ 	.word	0x00000000
        /*0064*/ 	.short	0x0000
        /*0066*/ 	.short	0x0000
        /*0068*/ 	.byte	0x00, 0xf4, 0x21, 0x00


	//----- nvinfo : EIATTR_MAXREG_COUNT
	.align		4
.L_21:
        /*006c*/ 	.byte	0x03, 0x1b
        /*006e*/ 	.short	0x00ff


	//----- nvinfo : EIATTR_EXIT_INSTR_OFFSETS
	.align		4
        /*0070*/ 	.byte	0x04, 0x1c
        /*0072*/ 	.short	(.L_23 - .L_22)


	//   ....[0]....
.L_22:
        /*0074*/ 	.word	0x00000210


	//   ....[1]....
        /*0078*/ 	.word	0x00000230


	//----- nvinfo : EIATTR_REQNTID
	.align		4
.L_23:
        /*007c*/ 	.byte	0x04, 0x10
        /*007e*/ 	.short	(.L_25 - .L_24)
.L_24:
        /*0080*/ 	.word	0x00000080
        /*0084*/ 	.word	0x00000001
        /*0088*/ 	.word	0x00000001
.L_25:


//--------------------- .nv.callgraph             --------------------------
	.section	.nv.callgraph,"",@"SHT_CUDA_CALLGRAPH"
	.align	4
	.sectionentsize	8
	.align		4
        /*0000*/ 	.word	0x00000000
	.align		4
        /*0004*/ 	.word	0xffffffff
	.align		4
        /*0008*/ 	.word	0x00000000
	.align		4
        /*000c*/ 	.word	0xfffffffe
	.align		4
        /*0010*/ 	.word	0x00000000
	.align		4
        /*0014*/ 	.word	0xfffffffd
	.align		4
        /*0018*/ 	.word	0x00000000
	.align		4
        /*001c*/ 	.word	0xfffffffc


//--------------------- .nv.rel.action            --------------------------
	.section	.nv.rel.action,"",@"SHT_CUDA_RELOCINFO"
	.align	8
	.sectionentsize	8
        /*0000*/ 	.byte	0x73, 0x00, 0x00, 0x00, 0x00, 0x00, 0x00, 0x00, 0x00, 0x00, 0x00, 0x11, 0x25, 0x00, 0x05, 0x36


//--------------------- .nv.constant0.triton_poi_fused__scaled_dot_product_efficient_attention_clone_1 --------------------------
	.section	.nv.constant0.triton_poi_fused__scaled_dot_product_efficient_attention_clone_1,"a",@progbits
	.sectionflags	@""
	.align	4
.nv.constant0.triton_poi_fused__scaled_dot_product_efficient_attention_clone_1:
	.zero		392


//--------------------- .text.triton_poi_fused__scaled_dot_product_efficient_attention_clone_1 --------------------------
	.section	.text.triton_poi_fused__scaled_dot_product_efficient_attention_clone_1,"ax",@progbits
	.sectioninfo	@"SHI_REGISTERS=14"
	.align	128
        .global         triton_poi_fused__scaled_dot_product_efficient_attention_clone_1
        .type           triton_poi_fused__scaled_dot_product_efficient_attention_clone_1,@function
        .size           triton_poi_fused__scaled_dot_product_efficient_attention_clone_1,(.L_x_1 - triton_poi_fused__scaled_dot_product_efficient_attention_clone_1)
        .other          triton_poi_fused__scaled_dot_product_efficient_attention_clone_1,@"STO_CUDA_ENTRY STV_DEFAULT"
triton_poi_fused__scaled_dot_product_efficient_attention_clone_1:
.text.triton_poi_fused__scaled_dot_product_efficient_attention_clone_1:
[----:B------:R-:W-:Y:S02]  /*0000*/  IMAD.MOV.U32 R1, RZ, RZ, c[0x0][0x28] ;  /* 0x00000a00ff017624 */ /* 0x000fe400078e00ff */
[----:B------:R-:W0:Y:S01]  /*0010*/  S2R R0, SR_TID.X ;  /* 0x0000000000007919 */ /* 0x000e220000002100 */
[----:B------:R-:W-:Y:S01]  /*0020*/  CS2R R8, SRZ ;  /* 0x0000000000087805 */ /* 0x000fe2000001ff00 */
[----:B------:R-:W-:Y:S01]  /*0030*/  CS2R R10, SRZ ;  /* 0x00000000000a7805 */ /* 0x000fe2000001ff00 */
[----:B------:R-:W-:Y:S01]  /*0040*/  ULDC.64 UR4, c[0x0][0x118] ;  /* 0x0000460000047ab9 */ /* 0x000fe20000000a00 */
[----:B------:R-:W1:Y:S01]  /*0050*/  S2R R5, SR_CTAID.X ;  /* 0x0000000000057919 */ /* 0x000e620000002500 */
[----:B0-----:R-:W-:Y:S01]  /*0060*/  IMAD.SHL.U32 R0, R0, 0x4, RZ ;  /* 0x0000000400007824 */ /* 0x001fe200078e00ff */
[----:B-1----:R-:W-:-:S04]  /*0070*/  SHF.R.S32.HI R3, RZ, 0x16, R5 ;  /* 0x00000016ff037819 */ /* 0x002fc80000011405 */
[----:B------:R-:W-:Y:S02]  /*0080*/  LOP3.LUT R0, R0, 0x1fc, RZ, 0xc0, !PT ;  /* 0x000001fc00007812 */ /* 0x000fe400078ec0ff */
[----:B------:R-:W-:-:S03]  /*0090*/  SGXT R3, R3, 0x1 ;  /* 0x000000010303781a */ /* 0x000fc60000000200 */
[----:B------:R-:W-:-:S04]  /*00a0*/  IMAD R0, R5, 0x200, R0 ;  /* 0x0000020005007824 */ /* 0x000fc800078e0200 */
[C---:B------:R-:W-:Y:S01]  /*00b0*/  IMAD.HI R6, R0.reuse, 0x3531dec1, RZ ;  /* 0x3531dec100067827 */ /* 0x040fe200078e02ff */
[----:B------:R-:W-:Y:S02]  /*00c0*/  LEA.HI R3, R3, R0, RZ, 0x6 ;  /* 0x0000000003037211 */ /* 0x000fe400078f30ff */
[----:B------:R-:W-:Y:S02]  /*00d0*/  ISETP.GE.AND P0, PT, R0, 0xe700, PT ;  /* 0x0000e7000000780c */ /* 0x000fe40003f06270 */
[----:B------:R-:W-:Y:S02]  /*00e0*/  SHF.R.S32.HI R2, RZ, 0x6, R3 ;  /* 0x00000006ff027819 */ /* 0x000fe40000011403 */
[----:B------:R-:W-:Y:S02]  /*00f0*/  SHF.R.U32.HI R7, RZ, 0x1f, R6 ;  /* 0x0000001fff077819 */ /* 0x000fe40000011606 */
[----:B------:R-:W-:Y:S01]  /*0100*/  LOP3.LUT R3, R3, 0xffffffc0, RZ, 0xc0, !PT ;  /* 0xffffffc003037812 */ /* 0x000fe200078ec0ff */
[----:B------:R-:W-:Y:S01]  /*0110*/  IMAD.HI R4, R2, 0x3531dec1, RZ ;  /* 0x3531dec102047827 */ /* 0x000fe200078e02ff */
[----:B------:R-:W-:-:S02]  /*0120*/  LEA.HI.SX32 R6, R6, R7, 0x16 ;  /* 0x0000000706067211 */ /* 0x000fc400078fb2ff */
[----:B------:R-:W-:Y:S02]  /*0130*/  IADD3 R3, R0, -R3, RZ ;  /* 0x8000000300037210 */ /* 0x000fe40007ffe0ff */
[----:B------:R-:W-:Y:S02]  /*0140*/  SHF.R.U32.HI R5, RZ, 0x1f, R4 ;  /* 0x0000001fff057819 */ /* 0x000fe40000011604 */
[----:B------:R-:W-:Y:S01]  /*0150*/  MOV R7, 0x2 ;  /* 0x0000000200077802 */ /* 0x000fe20000000f00 */
[----:B------:R-:W-:Y:S01]  /*0160*/  IMAD R6, R6, 0x40, R3 ;  /* 0x0000004006067824 */ /* 0x000fe200078e0203 */
[----:B------:R-:W-:-:S05]  /*0170*/  LEA.HI R5, R4, R5, RZ, 0x1c ;  /* 0x0000000504057211 */ /* 0x000fca00078fe0ff */
[----:B------:R-:W-:-:S04]  /*0180*/  IMAD R5, R5, -0x4d, R2 ;  /* 0xffffffb305057824 */ /* 0x000fc800078e0202 */
[----:B------:R-:W-:Y:S02]  /*0190*/  IMAD R2, R5, 0x300, R6 ;  /* 0x0000030005027824 */ /* 0x000fe400078e0206 */
[----:B------:R-:W-:-:S04]  /*01a0*/  IMAD.WIDE R4, R6, R7, c[0x0][0x168] ;  /* 0x00005a0006047625 */ /* 0x000fc800078e0207 */
[-C--:B------:R-:W-:Y:S01]  /*01b0*/  IMAD.WIDE R2, R2, R7.reuse, c[0x0][0x160] ;  /* 0x0000580002027625 */ /* 0x080fe200078e0207 */
[----:B------:R-:W2:Y:S04]  /*01c0*/  @!P0 LDG.E.EL.64 R10, [R4.64] ;  /* 0x00000004040a8981 */ /* 0x000ea8000c2e1b00 */
[----:B------:R-:W2:Y:S01]  /*01d0*/  @!P0 LDG.E.64 R8, [R2.64] ;  /* 0x0000000402088981 */ /* 0x000ea2000c1e1b00 */
[----:B------:R-:W-:Y:S01]  /*01e0*/  IMAD.WIDE R6, R0, R7, c[0x0][0x170] ;  /* 0x00005c0000067625 */ /* 0x000fe200078e0207 */
[----:B--2---:R-:W-:Y:S02]  /*01f0*/  HFMA2.BF16_V2 R8, R8, 1, 1, R10 ;  /* 0x3f803f8008087831 */ /* 0x004fe4000020000a */
[----:B------:R-:W-:Y:S01]  /*0200*/  HFMA2.BF16_V2 R9, R9, 1, 1, R11 ;  /* 0x3f803f8009097831 */ /* 0x000fe2000020000b */
[----:B------:R-:W-:Y:S06]  /*0210*/  @P0 EXIT ;  /* 0x000000000000094d */ /* 0x000fec0003800000 */
[----:B------:R-:W-:Y:S01]  /*0220*/  STG.E.64 [R6.64], R8 ;  /* 0x0000000806007986 */ /* 0x000fe2000c101b04 */
[----:B------:R-:W-:Y:S05]  /*0230*/  EXIT ;  /* 0x000000000000794d */ /* 0x000fea0003800000 */
.L_x_0:
[----:B------:R-:W-:-:S00]  /*0240*/  BRA `(.L_x_0) ;  /* 0xfffffff000007947 */ /* 0x000fc0000383ffff */
[----:B------:R-:W-:-:S00]  /*0250*/  NOP ;  /* 0x0000000000007918 */ /* 0x000fc00000000000 */
        /* <DEDUP_REMOVED lines=10> */
.L_x_1:
